//
// Generated by NVIDIA NVVM Compiler
//
// Compiler Build ID: CL-36424714
// Cuda compilation tools, release 13.0, V13.0.88
// Based on NVVM 20.0.0
//

.version 9.0
.target sm_100
.address_size 64

	// .globl	_Z11matMulOptimPiS_S_i
// _ZZ11matMulOptimPiS_S_iE4Asub has been demoted
// _ZZ11matMulOptimPiS_S_iE4Bsub has been demoted

.visible .entry _Z11matMulOptimPiS_S_i(
	.param .u64 .ptr .align 1 _Z11matMulOptimPiS_S_i_param_0,
	.param .u64 .ptr .align 1 _Z11matMulOptimPiS_S_i_param_1,
	.param .u64 .ptr .align 1 _Z11matMulOptimPiS_S_i_param_2,
	.param .u32 _Z11matMulOptimPiS_S_i_param_3
)
{
	.reg .pred 	%p<4>;
	.reg .b32 	%r<142>;
	.reg .b64 	%rd<13>;
	// demoted variable
	.shared .align 4 .b8 _ZZ11matMulOptimPiS_S_iE4Asub[4096];
	// demoted variable
	.shared .align 4 .b8 _ZZ11matMulOptimPiS_S_iE4Bsub[4096];
	ld.param.u64 	%rd3, [_Z11matMulOptimPiS_S_i_param_0];
	ld.param.u64 	%rd4, [_Z11matMulOptimPiS_S_i_param_1];
	ld.param.u64 	%rd5, [_Z11matMulOptimPiS_S_i_param_2];
	ld.param.u32 	%r23, [_Z11matMulOptimPiS_S_i_param_3];
	mov.u32 	%r25, %ctaid.y;
	shl.b32 	%r26, %r25, 5;
	mov.u32 	%r1, %tid.y;
	add.s32 	%r2, %r26, %r1;
	mov.u32 	%r27, %ctaid.x;
	shl.b32 	%r3, %r27, 5;
	mov.u32 	%r4, %tid.x;
	add.s32 	%r5, %r3, %r4;
	setp.lt.s32 	%p1, %r23, 32;
	mov.b32 	%r141, 0;
	@%p1 bra 	$L__BB0_3;
	shl.b32 	%r29, %r1, 7;
	mov.u32 	%r30, _ZZ11matMulOptimPiS_S_iE4Asub;
	add.s32 	%r6, %r30, %r29;
	shl.b32 	%r31, %r4, 2;
	add.s32 	%r7, %r6, %r31;
	mov.u32 	%r32, _ZZ11matMulOptimPiS_S_iE4Bsub;
	add.s32 	%r9, %r32, %r31;
	add.s32 	%r8, %r9, %r29;
	shr.s32 	%r33, %r23, 31;
	shr.u32 	%r34, %r33, 27;
	add.s32 	%r35, %r23, %r34;
	shr.s32 	%r36, %r35, 5;
	neg.s32 	%r139, %r36;
	mad.lo.s32 	%r138, %r23, %r2, %r4;
	mad.lo.s32 	%r37, %r1, %r23, %r4;
	add.s32 	%r137, %r37, %r3;
	shl.b32 	%r13, %r23, 5;
	cvta.to.global.u64 	%rd1, %rd3;
	cvta.to.global.u64 	%rd2, %rd4;
	mov.b32 	%r141, 0;
$L__BB0_2:
	mul.wide.u32 	%rd6, %r138, 4;
	add.s64 	%rd7, %rd1, %rd6;
	ld.global.u32 	%r38, [%rd7];
	st.shared.u32 	[%r7], %r38;
	mul.wide.u32 	%rd8, %r137, 4;
	add.s64 	%rd9, %rd2, %rd8;
	ld.global.u32 	%r39, [%rd9];
	st.shared.u32 	[%r8], %r39;
	bar.sync 	0;
	ld.shared.u32 	%r40, [%r6];
	ld.shared.u32 	%r41, [%r9];
	mad.lo.s32 	%r42, %r41, %r40, %r141;
	ld.shared.u32 	%r43, [%r6+4];
	ld.shared.u32 	%r44, [%r9+128];
	mad.lo.s32 	%r45, %r44, %r43, %r42;
	ld.shared.u32 	%r46, [%r6+8];
	ld.shared.u32 	%r47, [%r9+256];
	mad.lo.s32 	%r48, %r47, %r46, %r45;
	ld.shared.u32 	%r49, [%r6+12];
	ld.shared.u32 	%r50, [%r9+384];
	mad.lo.s32 	%r51, %r50, %r49, %r48;
	ld.shared.u32 	%r52, [%r6+16];
	ld.shared.u32 	%r53, [%r9+512];
	mad.lo.s32 	%r54, %r53, %r52, %r51;
	ld.shared.u32 	%r55, [%r6+20];
	ld.shared.u32 	%r56, [%r9+640];
	mad.lo.s32 	%r57, %r56, %r55, %r54;
	ld.shared.u32 	%r58, [%r6+24];
	ld.shared.u32 	%r59, [%r9+768];
	mad.lo.s32 	%r60, %r59, %r58, %r57;
	ld.shared.u32 	%r61, [%r6+28];
	ld.shared.u32 	%r62, [%r9+896];
	mad.lo.s32 	%r63, %r62, %r61, %r60;
	ld.shared.u32 	%r64, [%r6+32];
	ld.shared.u32 	%r65, [%r9+1024];
	mad.lo.s32 	%r66, %r65, %r64, %r63;
	ld.shared.u32 	%r67, [%r6+36];
	ld.shared.u32 	%r68, [%r9+1152];
	mad.lo.s32 	%r69, %r68, %r67, %r66;
	ld.shared.u32 	%r70, [%r6+40];
	ld.shared.u32 	%r71, [%r9+1280];
	mad.lo.s32 	%r72, %r71, %r70, %r69;
	ld.shared.u32 	%r73, [%r6+44];
	ld.shared.u32 	%r74, [%r9+1408];
	mad.lo.s32 	%r75, %r74, %r73, %r72;
	ld.shared.u32 	%r76, [%r6+48];
	ld.shared.u32 	%r77, [%r9+1536];
	mad.lo.s32 	%r78, %r77, %r76, %r75;
	ld.shared.u32 	%r79, [%r6+52];
	ld.shared.u32 	%r80, [%r9+1664];
	mad.lo.s32 	%r81, %r80, %r79, %r78;
	ld.shared.u32 	%r82, [%r6+56];
	ld.shared.u32 	%r83, [%r9+1792];
	mad.lo.s32 	%r84, %r83, %r82, %r81;
	ld.shared.u32 	%r85, [%r6+60];
	ld.shared.u32 	%r86, [%r9+1920];
	mad.lo.s32 	%r87, %r86, %r85, %r84;
	ld.shared.u32 	%r88, [%r6+64];
	ld.shared.u32 	%r89, [%r9+2048];
	mad.lo.s32 	%r90, %r89, %r88, %r87;
	ld.shared.u32 	%r91, [%r6+68];
	ld.shared.u32 	%r92, [%r9+2176];
	mad.lo.s32 	%r93, %r92, %r91, %r90;
	ld.shared.u32 	%r94, [%r6+72];
	ld.shared.u32 	%r95, [%r9+2304];
	mad.lo.s32 	%r96, %r95, %r94, %r93;
	ld.shared.u32 	%r97, [%r6+76];
	ld.shared.u32 	%r98, [%r9+2432];
	mad.lo.s32 	%r99, %r98, %r97, %r96;
	ld.shared.u32 	%r100, [%r6+80];
	ld.shared.u32 	%r101, [%r9+2560];
	mad.lo.s32 	%r102, %r101, %r100, %r99;
	ld.shared.u32 	%r103, [%r6+84];
	ld.shared.u32 	%r104, [%r9+2688];
	mad.lo.s32 	%r105, %r104, %r103, %r102;
	ld.shared.u32 	%r106, [%r6+88];
	ld.shared.u32 	%r107, [%r9+2816];
	mad.lo.s32 	%r108, %r107, %r106, %r105;
	ld.shared.u32 	%r109, [%r6+92];
	ld.shared.u32 	%r110, [%r9+2944];
	mad.lo.s32 	%r111, %r110, %r109, %r108;
	ld.shared.u32 	%r112, [%r6+96];
	ld.shared.u32 	%r113, [%r9+3072];
	mad.lo.s32 	%r114, %r113, %r112, %r111;
	ld.shared.u32 	%r115, [%r6+100];
	ld.shared.u32 	%r116, [%r9+3200];
	mad.lo.s32 	%r117, %r116, %r115, %r114;
	ld.shared.u32 	%r118, [%r6+104];
	ld.shared.u32 	%r119, [%r9+3328];
	mad.lo.s32 	%r120, %r119, %r118, %r117;
	ld.shared.u32 	%r121, [%r6+108];
	ld.shared.u32 	%r122, [%r9+3456];
	mad.lo.s32 	%r123, %r122, %r121, %r120;
	ld.shared.u32 	%r124, [%r6+112];
	ld.shared.u32 	%r125, [%r9+3584];
	mad.lo.s32 	%r126, %r125, %r124, %r123;
	ld.shared.u32 	%r127, [%r6+116];
	ld.shared.u32 	%r128, [%r9+3712];
	mad.lo.s32 	%r129, %r128, %r127, %r126;
	ld.shared.u32 	%r130, [%r6+120];
	ld.shared.u32 	%r131, [%r9+3840];
	mad.lo.s32 	%r132, %r131, %r130, %r129;
	ld.shared.u32 	%r133, [%r6+124];
	ld.shared.u32 	%r134, [%r9+3968];
	mad.lo.s32 	%r141, %r134, %r133, %r132;
	bar.sync 	0;
	add.s32 	%r139, %r139, 1;
	setp.ne.s32 	%p2, %r139, 0;
	add.s32 	%r138, %r138, 32;
	add.s32 	%r137, %r137, %r13;
	@%p2 bra 	$L__BB0_2;
$L__BB0_3:
	max.s32 	%r135, %r2, %r5;
	setp.ge.s32 	%p3, %r135, %r23;
	@%p3 bra 	$L__BB0_5;
	mad.lo.s32 	%r136, %r23, %r2, %r5;
	cvta.to.global.u64 	%rd10, %rd5;
	mul.wide.s32 	%rd11, %r136, 4;
	add.s64 	%rd12, %rd10, %rd11;
	st.global.u32 	[%rd12], %r141;
$L__BB0_5:
	ret;

}


// ===== COMPILED SASS (sm_100) =====

	.target	sm_100

	.elftype	@"ET_EXEC"


//--------------------- .note.nv.tkinfo           --------------------------
	.section	.note.nv.tkinfo,"",@"SHT_NOTE"
	.sectionflags	@"SHF_NOTE_NV_TKINFO"
	.tkinfo
        /*0018*/ 	.word	0x00000002
        /*0030*/ 	.string	""
        /*0030*/ 	.string	"ptxas"
        /*0030*/ 	.string	"Cuda compilation tools, release 13.0, V13.0.88"
        /*0030*/ 	.string	"Build cuda_13.0.r13.0/compiler.36424714_0"
        /*0030*/ 	.string	"-arch sm_100 -m 64 "



//--------------------- .note.nv.cuinfo           --------------------------
	.section	.note.nv.cuinfo,"",@"SHT_NOTE"
	.sectionflags	@"SHF_NOTE_NV_CUINFO"
        /*0018*/ 	.short	0x0002
        /*001a*/ 	.short	0x0064
        /*001c*/ 	.short	0x0082
	.zero		2


//--------------------- .nv.info                  --------------------------
	.section	.nv.info,"",@"SHT_CUDA_INFO"
	.align	4


	//----- nvinfo : EIATTR_REGCOUNT
	.align		4
        /*0000*/ 	.byte	0x04, 0x2f
        /*0002*/ 	.short	(.L_1 - .L_0)
	.align		4
.L_0:
        /*0004*/ 	.word	index@(_Z11matMulOptimPiS_S_i)
        /*0008*/ 	.word	0x0000001e


	//----- nvinfo : EIATTR_FRAME_SIZE
	.align		4
.L_1:
        /*000c*/ 	.byte	0x04, 0x11
        /*000e*/ 	.short	(.L_3 - .L_2)
	.align		4
.L_2:
        /*0010*/ 	.word	index@(_Z11matMulOptimPiS_S_i)
        /*0014*/ 	.word	0x00000000


	//----- nvinfo : EIATTR_MIN_STACK_SIZE
	.align		4
.L_3:
        /*0018*/ 	.byte	0x04, 0x12
        /*001a*/ 	.short	(.L_5 - .L_4)
	.align		4
.L_4:
        /*001c*/ 	.word	index@(_Z11matMulOptimPiS_S_i)
        /*0020*/ 	.word	0x00000000
.L_5:


//--------------------- .nv.compat                --------------------------
	.section	.nv.compat,"",@"SHT_CUDA_COMPAT_INFO"
	.align	4
        /*0000*/ 	.byte	0x02, 0x09, 0x00, 0x00, 0x02, 0x02, 0x01, 0x00, 0x02, 0x05, 0x05, 0x00, 0x03, 0x07, 0x01, 0x01
        /*0010*/ 	.byte	0x02, 0x03, 0x00, 0x00, 0x02, 0x06, 0x01, 0x00, 0x04, 0x0b, 0x08, 0x00, 0x09, 0x00, 0x00, 0x00
        /*0020*/ 	.byte	0x00, 0x00, 0x00, 0x00


//--------------------- .nv.info._Z11matMulOptimPiS_S_i --------------------------
	.section	.nv.info._Z11matMulOptimPiS_S_i,"",@"SHT_CUDA_INFO"
	.sectionflags	@""
	.align	4


	//----- nvinfo : EIATTR_CUDA_API_VERSION
	.align		4
        /*0000*/ 	.byte	0x04, 0x37
        /*0002*/ 	.short	(.L_7 - .L_6)
.L_6:
        /*0004*/ 	.word	0x00000082


	//----- nvinfo : EIATTR_KPARAM_INFO
	.align		4
.L_7:
        /*0008*/ 	.byte	0x04, 0x17
        /*000a*/ 	.short	(.L_9 - .L_8)
.L_8:
        /*000c*/ 	.word	0x00000000
        /*0010*/ 	.short	0x0003
        /*0012*/ 	.short	0x0018
        /*0014*/ 	.byte	0x00, 0xf0, 0x11, 0x00


	//----- nvinfo : EIATTR_KPARAM_INFO
	.align		4
.L_9:
        /*0018*/ 	.byte	0x04, 0x17
        /*001a*/ 	.short	(.L_11 - .L_10)
.L_10:
        /*001c*/ 	.word	0x00000000
        /*0020*/ 	.short	0x0002
        /*0022*/ 	.short	0x0010
        /*0024*/ 	.byte	0x00, 0xf5, 0x21, 0x00


	//----- nvinfo : EIATTR_KPARAM_INFO
	.align		4
.L_11:
        /*0028*/ 	.byte	0x04, 0x17
        /*002a*/ 	.short	(.L_13 - .L_12)
.L_12:
        /*002c*/ 	.word	0x00000000
        /*0030*/ 	.short	0x0001
        /*0032*/ 	.short	0x0008
        /*0034*/ 	.byte	0x00, 0xf5, 0x21, 0x00


	//----- nvinfo : EIATTR_KPARAM_INFO
	.align		4
.L_13:
        /*0038*/ 	.byte	0x04, 0x17
        /*003a*/ 	.short	(.L_15 - .L_14)
.L_14:
        /*003c*/ 	.word	0x00000000
        /*0040*/ 	.short	0x0000
        /*0042*/ 	.short	0x0000
        /*0044*/ 	.byte	0x00, 0xf5, 0x21, 0x00


	//----- nvinfo : EIATTR_SPARSE_MMA_MASK
	.align		4
.L_15:
        /*0048*/ 	.byte	0x03, 0x50
        /*004a*/ 	.short	0x0000


	//----- nvinfo : EIATTR_MAXREG_COUNT
	.align		4
        /*004c*/ 	.byte	0x03, 0x1b
        /*004e*/ 	.short	0x00ff


	//----- nvinfo : EIATTR_NUM_BARRIERS
	.align		4
        /*0050*/ 	.byte	0x02, 0x4c
        /*0052*/ 	.byte	0x01
	.zero		1


	//----- nvinfo : EIATTR_MERCURY_ISA_VERSION
	.align		4
        /*0054*/ 	.byte	0x03, 0x5f
        /*0056*/ 	.short	0x0101


	//----- nvinfo : EIATTR_VRC_CTA_INIT_COUNT
	.align		4
        /*0058*/ 	.byte	0x02, 0x4a
	.zero		1
	.zero		1


	//----- nvinfo : EIATTR_EXIT_INSTR_OFFSETS
	.align		4
        /*005c*/ 	.byte	0x04, 0x1c
        /*005e*/ 	.short	(.L_17 - .L_16)


	//   ....[0]....
.L_16:
        /*0060*/ 	.word	0x00000760


	//   ....[1]....
        /*0064*/ 	.word	0x000007b0


	//----- nvinfo : EIATTR_CBANK_PARAM_SIZE
	.align		4
.L_17:
        /*0068*/ 	.byte	0x03, 0x19
        /*006a*/ 	.short	0x001c


	//----- nvinfo : EIATTR_PARAM_CBANK
	.align		4
        /*006c*/ 	.byte	0x04, 0x0a
        /*006e*/ 	.short	(.L_19 - .L_18)
	.align		4
.L_18:
        /*0070*/ 	.word	index@(.nv.constant0._Z11matMulOptimPiS_S_i)
        /*0074*/ 	.short	0x0380
        /*0076*/ 	.short	0x001c


	//----- nvinfo : EIATTR_SW_WAR
	.align		4
.L_19:
        /*0078*/ 	.byte	0x04, 0x36
        /*007a*/ 	.short	(.L_21 - .L_20)
.L_20:
        /*007c*/ 	.word	0x00000008
.L_21:


//--------------------- .nv.callgraph             --------------------------
	.section	.nv.callgraph,"",@"SHT_CUDA_CALLGRAPH"
	.align	4
	.sectionentsize	8
	.align		4
        /*0000*/ 	.word	0x00000000
	.align		4
        /*0004*/ 	.word	0xffffffff
	.align		4
        /*0008*/ 	.word	0x00000000
	.align		4
        /*000c*/ 	.word	0xfffffffe
	.align		4
        /*0010*/ 	.word	0x00000000
	.align		4
        /*0014*/ 	.word	0xfffffffd
	.align		4
        /*0018*/ 	.word	0x00000000
	.align		4
        /*001c*/ 	.word	0xfffffffc


//--------------------- .text._Z11matMulOptimPiS_S_i --------------------------
	.section	.text._Z11matMulOptimPiS_S_i,"ax",@progbits
	.align	128
        .global         _Z11matMulOptimPiS_S_i
        .type           _Z11matMulOptimPiS_S_i,@function
        .size           _Z11matMulOptimPiS_S_i,(.L_x_3 - _Z11matMulOptimPiS_S_i)
        .other          _Z11matMulOptimPiS_S_i,@"STO_CUDA_ENTRY STV_DEFAULT"
_Z11matMulOptimPiS_S_i:
.text._Z11matMulOptimPiS_S_i:
[----:B------:R-:W-:Y:S01]  /*0000*/  LDC R1, c[0x0][0x37c] ;  /* 0x0000df00ff017b82 */ /* 0x000fe20000000800 */
[----:B------:R-:W0:Y:S07]  /*0010*/  S2R R18, SR_CTAID.Y ;  /* 0x0000000000127919 */ /* 0x000e2e0000002600 */
[----:B------:R-:W1:Y:S01]  /*0020*/  LDC R0, c[0x0][0x398] ;  /* 0x0000e600ff007b82 */ /* 0x000e620000000800 */
[----:B------:R-:W2:Y:S01]  /*0030*/  LDCU.64 UR8, c[0x0][0x358] ;  /* 0x00006b00ff0877ac */ /* 0x000ea20008000a00 */
[----:B------:R-:W-:Y:S01]  /*0040*/  HFMA2 R19, -RZ, RZ, 0, 0 ;  /* 0x00000000ff137431 */ /* 0x000fe200000001ff */
[----:B------:R-:W0:Y:S01]  /*0050*/  S2R R5, SR_TID.Y ;  /* 0x0000000000057919 */ /* 0x000e220000002200 */
[----:B------:R-:W3:Y:S01]  /*0060*/  S2R R7, SR_CTAID.X ;  /* 0x0000000000077919 */ /* 0x000ee20000002500 */
[----:B------:R-:W3:Y:S01]  /*0070*/  S2R R9, SR_TID.X ;  /* 0x0000000000097919 */ /* 0x000ee20000002100 */
[----:B-1----:R-:W-:-:S02]  /*0080*/  ISETP.GE.AND P1, PT, R0, 0x20, PT ;  /* 0x000000200000780c */ /* 0x002fc40003f26270 */
[----:B0-----:R-:W-:Y:S02]  /*0090*/  LEA R18, R18, R5, 0x5 ;  /* 0x0000000512127211 */ /* 0x001fe400078e28ff */
[----:B---3--:R-:W-:-:S04]  /*00a0*/  LEA R17, R7, R9, 0x5 ;  /* 0x0000000907117211 */ /* 0x008fc800078e28ff */
[----:B------:R-:W-:-:S04]  /*00b0*/  VIMNMX R3, PT, PT, R18, R17, !PT ;  /* 0x0000001112037248 */ /* 0x000fc80007fe0100 */
[----:B------:R-:W-:Y:S01]  /*00c0*/  ISETP.GE.AND P0, PT, R3, R0, PT ;  /* 0x000000000300720c */ /* 0x000fe20003f06270 */
[----:B--2---:R-:W-:-:S12]  /*00d0*/  @!P1 BRA `(.L_x_0) ;  /* 0x0000000400a09947 */ /* 0x004fd80003800000 */
[----:B------:R-:W0:Y:S01]  /*00e0*/  S2UR UR6, SR_CgaCtaId ;  /* 0x00000000000679c3 */ /* 0x000e220000008800 */
[----:B------:R-:W-:Y:S01]  /*00f0*/  UMOV UR4, 0x400 ;  /* 0x0000040000047882 */ /* 0x000fe20000000000 */
[----:B------:R-:W-:Y:S01]  /*0100*/  SHF.R.S32.HI R3, RZ, 0x1f, R0 ;  /* 0x0000001fff037819 */ /* 0x000fe20000011400 */
[----:B------:R-:W-:Y:S01]  /*0110*/  UIADD3 UR5, UPT, UPT, UR4, 0x1000, URZ ;  /* 0x0000100004057890 */ /* 0x000fe2000fffe0ff */
[-CC-:B------:R-:W-:Y:S01]  /*0120*/  IMAD R2, R5, R0.reuse, R9.reuse ;  /* 0x0000000005027224 */ /* 0x180fe200078e0209 */
[----:B------:R-:W-:Y:S02]  /*0130*/  MOV R19, RZ ;  /* 0x000000ff00137202 */ /* 0x000fe40000000f00 */
[----:B------:R-:W-:Y:S01]  /*0140*/  LEA.HI R4, R3, R0, RZ, 0x5 ;  /* 0x0000000003047211 */ /* 0x000fe200078f28ff */
[----:B------:R-:W1:Y:S01]  /*0150*/  LDC.64 R22, c[0x0][0x380] ;  /* 0x0000e000ff167b82 */ /* 0x000e620000000a00 */
[----:B------:R-:W-:Y:S01]  /*0160*/  LEA R3, R7, R2, 0x5 ;  /* 0x0000000207037211 */ /* 0x000fe200078e28ff */
[----:B------:R-:W-:Y:S01]  /*0170*/  IMAD R2, R18, R0, R9 ;  /* 0x0000000012027224 */ /* 0x000fe200078e0209 */
[----:B------:R-:W-:-:S04]  /*0180*/  SHF.R.S32.HI R4, RZ, 0x5, R4 ;  /* 0x00000005ff047819 */ /* 0x000fc80000011404 */
[----:B------:R-:W-:Y:S01]  /*0190*/  IADD3 R4, PT, PT, -R4, RZ, RZ ;  /* 0x000000ff04047210 */ /* 0x000fe20007ffe1ff */
[----:B------:R-:W2:Y:S01]  /*01a0*/  LDC.64 R20, c[0x0][0x388] ;  /* 0x0000e200ff147b82 */ /* 0x000ea20000000a00 */
[----:B0-----:R-:W-:Y:S02]  /*01b0*/  ULEA UR4, UR6, UR4, 0x18 ;  /* 0x0000000406047291 */ /* 0x001fe4000f8ec0ff */
[----:B------:R-:W-:-:S04]  /*01c0*/  ULEA UR5, UR6, UR5, 0x18 ;  /* 0x0000000506057291 */ /* 0x000fc8000f8ec0ff */
[----:B------:R-:W-:Y:S02]  /*01d0*/  LEA R16, R5, UR4, 0x7 ;  /* 0x0000000405107c11 */ /* 0x000fe4000f8e38ff */
[C---:B------:R-:W-:Y:S02]  /*01e0*/  LEA R6, R9.reuse, UR5, 0x2 ;  /* 0x0000000509067c11 */ /* 0x040fe4000f8e10ff */
[----:B------:R-:W-:Y:S02]  /*01f0*/  LEA R7, R9, R16, 0x2 ;  /* 0x0000001009077211 */ /* 0x000fe400078e10ff */
[----:B------:R-:W-:-:S07]  /*0200*/  LEA R5, R5, R6, 0x7 ;  /* 0x0000000605057211 */ /* 0x000fce00078e38ff */
.L_x_1:
[----:B-1----:R-:W-:-:S04]  /*0210*/  IMAD.WIDE.U32 R8, R2, 0x4, R22 ;  /* 0x0000000402087825 */ /* 0x002fc800078e0016 */
[----:B--2---:R-:W-:Y:S02]  /*0220*/  IMAD.WIDE.U32 R10, R3, 0x4, R20 ;  /* 0x00000004030a7825 */ /* 0x004fe400078e0014 */
[----:B------:R-:W2:Y:S04]  /*0230*/  LDG.E R8, desc[UR8][R8.64] ;  /* 0x0000000808087981 */ /* 0x000ea8000c1e1900 */
[----:B------:R-:W3:Y:S01]  /*0240*/  LDG.E R24, desc[UR8][R10.64] ;  /* 0x000000080a187981 */ /* 0x000ee2000c1e1900 */
[----:B------:R-:W-:Y:S02]  /*0250*/  IADD3 R4, PT, PT, R4, 0x1, RZ ;  /* 0x0000000104047810 */ /* 0x000fe40007ffe0ff */
[----:B------:R-:W-:Y:S02]  /*0260*/  IADD3 R2, PT, PT, R2, 0x20, RZ ;  /* 0x0000002002027810 */ /* 0x000fe40007ffe0ff */
[----:B------:R-:W-:-:S02]  /*0270*/  ISETP.NE.AND P1, PT, R4, RZ, PT ;  /* 0x000000ff0400720c */ /* 0x000fc40003f25270 */
[----:B------:R-:W-:Y:S01]  /*0280*/  LEA R3, R0, R3, 0x5 ;  /* 0x0000000300037211 */ /* 0x000fe200078e28ff */
[----:B--2---:R-:W-:Y:S04]  /*0290*/  STS [R7], R8 ;  /* 0x0000000807007388 */ /* 0x004fe80000000800 */
[----:B---3--:R-:W-:Y:S01]  /*02a0*/  STS [R5], R24 ;  /* 0x0000001805007388 */ /* 0x008fe20000000800 */
[----:B------:R-:W-:Y:S06]  /*02b0*/  BAR.SYNC.DEFER_BLOCKING 0x0 ;  /* 0x0000000000007b1d */ /* 0x000fec0000010000 */
[----:B------:R-:W-:Y:S04]  /*02c0*/  LDS R26, [R6] ;  /* 0x00000000061a7984 */ /* 0x000fe80000000800 */
[----:B------:R-:W0:Y:S04]  /*02d0*/  LDS.128 R12, [R16] ;  /* 0x00000000100c7984 */ /* 0x000e280000000c00 */
[----:B------:R-:W1:Y:S04]  /*02e0*/  LDS R27, [R6+0x80] ;  /* 0x00008000061b7984 */ /* 0x000e680000000800 */
[----:B------:R-:W2:Y:S04]  /*02f0*/  LDS R25, [R6+0x100] ;  /* 0x0001000006197984 */ /* 0x000ea80000000800 */
[----:B------:R-:W-:Y:S04]  /*0300*/  LDS.128 R8, [R16+0x10] ;  /* 0x0000100010087984 */ /* 0x000fe80000000c00 */
[----:B------:R-:W-:Y:S01]  /*0310*/  LDS R24, [R6+0x380] ;  /* 0x0003800006187984 */ /* 0x000fe20000000800 */
[----:B0-----:R-:W-:-:S03]  /*0320*/  IMAD R12, R12, R26, R19 ;  /* 0x0000001a0c0c7224 */ /* 0x001fc600078e0213 */
[----:B------:R-:W0:Y:S01]  /*0330*/  LDS R19, [R6+0x180] ;  /* 0x0001800006137984 */ /* 0x000e220000000800 */
[----:B-1----:R-:W-:-:S03]  /*0340*/  IMAD R13, R27, R13, R12 ;  /* 0x0000000d1b0d7224 */ /* 0x002fc600078e020c */
[----:B------:R-:W1:Y:S01]  /*0350*/  LDS R26, [R6+0x200] ;  /* 0x00020000061a7984 */ /* 0x000e620000000800 */
[----:B--2---:R-:W-:-:S03]  /*0360*/  IMAD R14, R25, R14, R13 ;  /* 0x0000000e190e7224 */ /* 0x004fc600078e020d */
[----:B------:R-:W2:Y:S04]  /*0370*/  LDS R12, [R6+0x280] ;  /* 0x00028000060c7984 */ /* 0x000ea80000000800 */
[----:B------:R-:W-:Y:S01]  /*0380*/  LDS R25, [R6+0x400] ;  /* 0x0004000006197984 */ /* 0x000fe20000000800 */
[----:B0-----:R-:W-:-:S03]  /*0390*/  IMAD R15, R19, R15, R14 ;  /* 0x0000000f130f7224 */ /* 0x001fc600078e020e */
[----:B------:R-:W0:Y:S01]  /*03a0*/  LDS R19, [R6+0x300] ;  /* 0x0003000006137984 */ /* 0x000e220000000800 */
[----:B-1----:R-:W-:-:S03]  /*03b0*/  IMAD R8, R8, R26, R15 ;  /* 0x0000001a08087224 */ /* 0x002fc600078e020f */
[----:B------:R-:W-:Y:S01]  /*03c0*/  LDS R26, [R6+0xa00] ;  /* 0x000a0000061a7984 */ /* 0x000fe20000000800 */
[----:B--2---:R-:W-:-:S03]  /*03d0*/  IMAD R9, R12, R9, R8 ;  /* 0x000000090c097224 */ /* 0x004fc600078e0208 */
[----:B------:R-:W1:Y:S04]  /*03e0*/  LDS.128 R12, [R16+0x20] ;  /* 0x00002000100c7984 */ /* 0x000e680000000c00 */
[----:B------:R-:W2:Y:S01]  /*03f0*/  LDS R8, [R6+0x480] ;  /* 0x0004800006087984 */ /* 0x000ea20000000800 */
[----:B0-----:R-:W-:-:S03]  /*0400*/  IMAD R10, R19, R10, R9 ;  /* 0x0000000a130a7224 */ /* 0x001fc600078e0209 */
[----:B------:R-:W0:Y:S01]  /*0410*/  LDS R19, [R6+0x500] ;  /* 0x0005000006137984 */ /* 0x000e220000000800 */
[----:B------:R-:W-:-:S03]  /*0420*/  IMAD R11, R24, R11, R10 ;  /* 0x0000000b180b7224 */ /* 0x000fc600078e020a */
[----:B------:R-:W3:Y:S01]  /*0430*/  LDS R24, [R6+0x580] ;  /* 0x0005800006187984 */ /* 0x000ee20000000800 */
[----:B-1----:R-:W-:-:S03]  /*0440*/  IMAD R11, R12, R25, R11 ;  /* 0x000000190c0b7224 */ /* 0x002fc600078e020b */
[----:B------:R-:W-:Y:S01]  /*0450*/  LDS R25, [R6+0x600] ;  /* 0x0006000006197984 */ /* 0x000fe20000000800 */
[----:B--2---:R-:W-:-:S03]  /*0460*/  IMAD R13, R8, R13, R11 ;  /* 0x0000000d080d7224 */ /* 0x004fc600078e020b */
[----:B------:R-:W1:Y:S04]  /*0470*/  LDS.128 R8, [R16+0x30] ;  /* 0x0000300010087984 */ /* 0x000e680000000c00 */
[----:B------:R-:W2:Y:S01]  /*0480*/  LDS R12, [R6+0x680] ;  /* 0x00068000060c7984 */ /* 0x000ea20000000800 */
[----:B0-----:R-:W-:-:S03]  /*0490*/  IMAD R14, R19, R14, R13 ;  /* 0x0000000e130e7224 */ /* 0x001fc600078e020d */
[----:B------:R-:W0:Y:S01]  /*04a0*/  LDS R19, [R6+0x700] ;  /* 0x0007000006137984 */ /* 0x000e220000000800 */
[----:B---3--:R-:W-:-:S03]  /*04b0*/  IMAD R15, R24, R15, R14 ;  /* 0x0000000f180f7224 */ /* 0x008fc600078e020e */
        /* <DEDUP_REMOVED lines=16> */
[----:B------:R-:W-:Y:S01]  /*05c0*/  LDS R19, [R6+0xd00] ;  /* 0x000d000006137984 */ /* 0x000fe20000000800 */
[----:B---3--:R-:W-:-:S03]  /*05d0*/  IMAD R15, R24, R15, R14 ;  /* 0x0000000f180f7224 */ /* 0x008fc600078e020e */
[----:B------:R-:W-:Y:S01]  /*05e0*/  LDS R24, [R6+0xc80] ;  /* 0x000c800006187984 */ /* 0x000fe20000000800 */
[----:B-1----:R-:W-:-:S03]  /*05f0*/  IMAD R15, R8, R26, R15 ;  /* 0x0000001a080f7224 */ /* 0x002fc600078e020f */
[----:B------:R-:W0:Y:S01]  /*0600*/  LDS R8, [R6+0xb80] ;  /* 0x000b800006087984 */ /* 0x000e220000000800 */
[----:B------:R-:W-:-:S03]  /*0610*/  IMAD R9, R12, R9, R15 ;  /* 0x000000090c097224 */ /* 0x000fc600078e020f */
[----:B------:R-:W-:Y:S01]  /*0620*/  LDS R26, [R6+0xc00] ;  /* 0x000c0000061a7984 */ /* 0x000fe20000000800 */
[----:B--2---:R-:W-:-:S03]  /*0630*/  IMAD R9, R25, R10, R9 ;  /* 0x0000000a19097224 */ /* 0x004fc600078e0209 */
[----:B------:R-:W1:Y:S04]  /*0640*/  LDS.128 R12, [R16+0x60] ;  /* 0x00006000100c7984 */ /* 0x000e680000000c00 */
[----:B------:R-:W-:Y:S01]  /*0650*/  LDS R25, [R6+0xe00] ;  /* 0x000e000006197984 */ /* 0x000fe20000000800 */
[----:B0-----:R-:W-:-:S04]  /*0660*/  IMAD R9, R8, R11, R9 ;  /* 0x0000000b08097224 */ /* 0x001fc800078e0209 */
[----:B-1----:R-:W-:Y:S02]  /*0670*/  IMAD R9, R12, R26, R9 ;  /* 0x0000001a0c097224 */ /* 0x002fe400078e0209 */
[----:B------:R-:W0:Y:S02]  /*0680*/  LDS R12, [R6+0xd80] ;  /* 0x000d8000060c7984 */ /* 0x000e240000000800 */
[----:B------:R-:W-:Y:S02]  /*0690*/  IMAD R13, R24, R13, R9 ;  /* 0x0000000d180d7224 */ /* 0x000fe400078e0209 */
[----:B------:R-:W1:Y:S02]  /*06a0*/  LDS.128 R8, [R16+0x70] ;  /* 0x0000700010087984 */ /* 0x000e640000000c00 */
[----:B------:R-:W-:Y:S02]  /*06b0*/  IMAD R13, R19, R14, R13 ;  /* 0x0000000e130d7224 */ /* 0x000fe400078e020d */
[----:B------:R-:W2:Y:S04]  /*06c0*/  LDS R24, [R6+0xe80] ;  /* 0x000e800006187984 */ /* 0x000ea80000000800 */
[----:B------:R-:W3:Y:S04]  /*06d0*/  LDS R14, [R6+0xf00] ;  /* 0x000f0000060e7984 */ /* 0x000ee80000000800 */
[----:B------:R-:W4:Y:S01]  /*06e0*/  LDS R19, [R6+0xf80] ;  /* 0x000f800006137984 */ /* 0x000f220000000800 */
[----:B0-----:R-:W-:-:S04]  /*06f0*/  IMAD R13, R12, R15, R13 ;  /* 0x0000000f0c0d7224 */ /* 0x001fc800078e020d */
[----:B-1----:R-:W-:-:S04]  /*0700*/  IMAD R8, R8, R25, R13 ;  /* 0x0000001908087224 */ /* 0x002fc800078e020d */
[----:B--2---:R-:W-:-:S04]  /*0710*/  IMAD R9, R24, R9, R8 ;  /* 0x0000000918097224 */ /* 0x004fc800078e0208 */
[----:B---3--:R-:W-:-:S04]  /*0720*/  IMAD R10, R14, R10, R9 ;  /* 0x0000000a0e0a7224 */ /* 0x008fc800078e0209 */
[----:B----4-:R-:W-:Y:S01]  /*0730*/  IMAD R19, R19, R11, R10 ;  /* 0x0000000b13137224 */ /* 0x010fe200078e020a */
[----:B------:R-:W-:Y:S06]  /*0740*/  BAR.SYNC.DEFER_BLOCKING 0x0 ;  /* 0x0000000000007b1d */ /* 0x000fec0000010000 */
[----:B------:R-:W-:Y:S05]  /*0750*/  @P1 BRA `(.L_x_1) ;  /* 0xfffffff800ac1947 */ /* 0x000fea000383ffff */
.L_x_0:
[----:B------:R-:W-:Y:S05]  /*0760*/  @P0 EXIT ;  /* 0x000000000000094d */ /* 0x000fea0003800000 */
[----:B------:R-:W0:Y:S01]  /*0770*/  LDC.64 R2, c[0x0][0x390] ;  /* 0x0000e400ff027b82 */ /* 0x000e220000000a00 */
[----:B------:R-:W-:-:S04]  /*0780*/  IMAD R17, R18, R0, R17 ;  /* 0x0000000012117224 */ /* 0x000fc800078e0211 */
[----:B0-----:R-:W-:-:S05]  /*0790*/  IMAD.WIDE R2, R17, 0x4, R2 ;  /* 0x0000000411027825 */ /* 0x001fca00078e0202 */
[----:B------:R-:W-:Y:S01]  /*07a0*/  STG.E desc[UR8][R2.64], R19 ;  /* 0x0000001302007986 */ /* 0x000fe2000c101908 */
[----:B------:R-:W-:Y:S05]  /*07b0*/  EXIT ;  /* 0x000000000000794d */ /* 0x000fea0003800000 */
.L_x_2:
[----:B------:R-:W-:-:S00]  /*07c0*/  BRA `(.L_x_2) ;  /* 0xfffffffc00fc7947 */ /* 0x000fc0000383ffff */
[----:B------:R-:W-:-:S00]  /*07d0*/  NOP ;  /* 0x0000000000007918 */ /* 0x000fc00000000000 */
        /* <DEDUP_REMOVED lines=10> */
.L_x_3:


//--------------------- .nv.shared._Z11matMulOptimPiS_S_i --------------------------
	.section	.nv.shared._Z11matMulOptimPiS_S_i,"aw",@nobits
	.sectionflags	@""
	.align	4
.nv.shared._Z11matMulOptimPiS_S_i:
	.zero		9216


//--------------------- .nv.shared.reserved.0     --------------------------
	.section	.nv.shared.reserved.0,"aw",@nobits
	.weak		__nv_reservedSMEM_offset_0_alias
	.size		__nv_reservedSMEM_offset_0_alias, 0, 64
	.other		__nv_reservedSMEM_offset_0_alias,@"STO_CUDA_RESERVED_SHARED STV_DEFAULT"
__nv_reservedSMEM_offset_0_alias:
	.zero		0
	.zero		64


//--------------------- .nv.constant0._Z11matMulOptimPiS_S_i --------------------------
	.section	.nv.constant0._Z11matMulOptimPiS_S_i,"a",@progbits
	.sectionflags	@""
	.align	4
.nv.constant0._Z11matMulOptimPiS_S_i:
	.zero		924


//--------------------- SYMBOLS --------------------------

	.type		.nv.reservedSmem.offset0,@object
	.size		.nv.reservedSmem.offset0,0x4
	.type		.nv.reservedSmem.cap,@object
	.size		.nv.reservedSmem.cap,0x4
